//
// Generated by NVIDIA NVVM Compiler
//
// Compiler Build ID: CL-36424714
// Cuda compilation tools, release 13.0, V13.0.88
// Based on NVVM 20.0.0
//

.version 9.0
.target sm_100
.address_size 64

	// .globl	_Z20matrix_multiply_cudaPiS_S_i
// _ZZ20matrix_multiply_cudaPiS_S_iE13Left_shared_t has been demoted
// _ZZ20matrix_multiply_cudaPiS_S_iE14Right_shared_t has been demoted

.visible .entry _Z20matrix_multiply_cudaPiS_S_i(
	.param .u64 .ptr .align 1 _Z20matrix_multiply_cudaPiS_S_i_param_0,
	.param .u64 .ptr .align 1 _Z20matrix_multiply_cudaPiS_S_i_param_1,
	.param .u64 .ptr .align 1 _Z20matrix_multiply_cudaPiS_S_i_param_2,
	.param .u32 _Z20matrix_multiply_cudaPiS_S_i_param_3
)
{
	.reg .pred 	%p<5>;
	.reg .b32 	%r<221>;
	.reg .b64 	%rd<24>;
	// demoted variable
	.shared .align 4 .b8 _ZZ20matrix_multiply_cudaPiS_S_iE13Left_shared_t[256];
	// demoted variable
	.shared .align 4 .b8 _ZZ20matrix_multiply_cudaPiS_S_iE14Right_shared_t[256];
	ld.param.u64 	%rd4, [_Z20matrix_multiply_cudaPiS_S_i_param_0];
	ld.param.u64 	%rd5, [_Z20matrix_multiply_cudaPiS_S_i_param_1];
	ld.param.u32 	%r46, [_Z20matrix_multiply_cudaPiS_S_i_param_3];
	cvta.to.global.u64 	%rd1, %rd5;
	cvta.to.global.u64 	%rd2, %rd4;
	mov.u32 	%r49, %ctaid.y;
	mov.u32 	%r50, %ntid.y;
	mov.u32 	%r1, %tid.y;
	mad.lo.s32 	%r51, %r49, %r50, %r1;
	mov.u32 	%r52, %ctaid.x;
	mov.u32 	%r53, %ntid.x;
	mul.lo.s32 	%r2, %r52, %r53;
	mov.u32 	%r3, %tid.x;
	mov.u32 	%r4, %nctaid.x;
	mad.lo.s32 	%r5, %r46, %r51, %r3;
	shl.b32 	%r54, %r1, 5;
	mov.u32 	%r55, _ZZ20matrix_multiply_cudaPiS_S_iE13Left_shared_t;
	add.s32 	%r6, %r55, %r54;
	shl.b32 	%r56, %r3, 2;
	add.s32 	%r7, %r6, %r56;
	mov.u32 	%r57, _ZZ20matrix_multiply_cudaPiS_S_iE14Right_shared_t;
	add.s32 	%r58, %r57, %r54;
	add.s32 	%r8, %r58, %r56;
	and.b32  	%r9, %r4, 3;
	setp.lt.u32 	%p1, %r4, 4;
	mov.b32 	%r214, 0;
	mov.u32 	%r220, %r214;
	@%p1 bra 	$L__BB0_3;
	and.b32  	%r60, %r4, -4;
	neg.s32 	%r211, %r60;
	add.s32 	%r61, %r3, %r2;
	add.s32 	%r62, %r1, 24;
	mad.lo.s32 	%r209, %r46, %r62, %r61;
	add.s32 	%r63, %r1, 16;
	mad.lo.s32 	%r208, %r46, %r63, %r61;
	add.s32 	%r64, %r1, 8;
	mad.lo.s32 	%r207, %r46, %r64, %r61;
	mad.lo.s32 	%r206, %r1, %r46, %r61;
	mov.b32 	%r220, 0;
	mov.u32 	%r210, %r5;
$L__BB0_2:
	and.b32  	%r214, %r4, 2147483644;
	mul.wide.s32 	%rd6, %r210, 4;
	add.s64 	%rd7, %rd2, %rd6;
	ld.global.u32 	%r66, [%rd7];
	st.shared.u32 	[%r7], %r66;
	mul.wide.s32 	%rd8, %r206, 4;
	add.s64 	%rd9, %rd1, %rd8;
	ld.global.u32 	%r67, [%rd9];
	st.shared.u32 	[%r8], %r67;
	bar.sync 	0;
	ld.shared.u32 	%r68, [%r6];
	add.s32 	%r71, %r57, %r56;
	ld.shared.u32 	%r72, [%r71];
	mad.lo.s32 	%r73, %r72, %r68, %r220;
	ld.shared.u32 	%r74, [%r6+4];
	ld.shared.u32 	%r75, [%r71+32];
	mad.lo.s32 	%r76, %r75, %r74, %r73;
	ld.shared.u32 	%r77, [%r6+8];
	ld.shared.u32 	%r78, [%r71+64];
	mad.lo.s32 	%r79, %r78, %r77, %r76;
	ld.shared.u32 	%r80, [%r6+12];
	ld.shared.u32 	%r81, [%r71+96];
	mad.lo.s32 	%r82, %r81, %r80, %r79;
	ld.shared.u32 	%r83, [%r6+16];
	ld.shared.u32 	%r84, [%r71+128];
	mad.lo.s32 	%r85, %r84, %r83, %r82;
	ld.shared.u32 	%r86, [%r6+20];
	ld.shared.u32 	%r87, [%r71+160];
	mad.lo.s32 	%r88, %r87, %r86, %r85;
	ld.shared.u32 	%r89, [%r6+24];
	ld.shared.u32 	%r90, [%r71+192];
	mad.lo.s32 	%r91, %r90, %r89, %r88;
	ld.shared.u32 	%r92, [%r6+28];
	ld.shared.u32 	%r93, [%r71+224];
	mad.lo.s32 	%r94, %r93, %r92, %r91;
	bar.sync 	0;
	ld.global.u32 	%r95, [%rd7+32];
	st.shared.u32 	[%r7], %r95;
	mul.wide.s32 	%rd10, %r207, 4;
	add.s64 	%rd11, %rd1, %rd10;
	ld.global.u32 	%r96, [%rd11];
	st.shared.u32 	[%r8], %r96;
	bar.sync 	0;
	ld.shared.u32 	%r97, [%r6];
	ld.shared.u32 	%r98, [%r71];
	mad.lo.s32 	%r99, %r98, %r97, %r94;
	ld.shared.u32 	%r100, [%r6+4];
	ld.shared.u32 	%r101, [%r71+32];
	mad.lo.s32 	%r102, %r101, %r100, %r99;
	ld.shared.u32 	%r103, [%r6+8];
	ld.shared.u32 	%r104, [%r71+64];
	mad.lo.s32 	%r105, %r104, %r103, %r102;
	ld.shared.u32 	%r106, [%r6+12];
	ld.shared.u32 	%r107, [%r71+96];
	mad.lo.s32 	%r108, %r107, %r106, %r105;
	ld.shared.u32 	%r109, [%r6+16];
	ld.shared.u32 	%r110, [%r71+128];
	mad.lo.s32 	%r111, %r110, %r109, %r108;
	ld.shared.u32 	%r112, [%r6+20];
	ld.shared.u32 	%r113, [%r71+160];
	mad.lo.s32 	%r114, %r113, %r112, %r111;
	ld.shared.u32 	%r115, [%r6+24];
	ld.shared.u32 	%r116, [%r71+192];
	mad.lo.s32 	%r117, %r116, %r115, %r114;
	ld.shared.u32 	%r118, [%r6+28];
	ld.shared.u32 	%r119, [%r71+224];
	mad.lo.s32 	%r120, %r119, %r118, %r117;
	bar.sync 	0;
	ld.global.u32 	%r121, [%rd7+64];
	st.shared.u32 	[%r7], %r121;
	mul.wide.s32 	%rd12, %r208, 4;
	add.s64 	%rd13, %rd1, %rd12;
	ld.global.u32 	%r122, [%rd13];
	st.shared.u32 	[%r8], %r122;
	bar.sync 	0;
	ld.shared.u32 	%r123, [%r6];
	ld.shared.u32 	%r124, [%r71];
	mad.lo.s32 	%r125, %r124, %r123, %r120;
	ld.shared.u32 	%r126, [%r6+4];
	ld.shared.u32 	%r127, [%r71+32];
	mad.lo.s32 	%r128, %r127, %r126, %r125;
	ld.shared.u32 	%r129, [%r6+8];
	ld.shared.u32 	%r130, [%r71+64];
	mad.lo.s32 	%r131, %r130, %r129, %r128;
	ld.shared.u32 	%r132, [%r6+12];
	ld.shared.u32 	%r133, [%r71+96];
	mad.lo.s32 	%r134, %r133, %r132, %r131;
	ld.shared.u32 	%r135, [%r6+16];
	ld.shared.u32 	%r136, [%r71+128];
	mad.lo.s32 	%r137, %r136, %r135, %r134;
	ld.shared.u32 	%r138, [%r6+20];
	ld.shared.u32 	%r139, [%r71+160];
	mad.lo.s32 	%r140, %r139, %r138, %r137;
	ld.shared.u32 	%r141, [%r6+24];
	ld.shared.u32 	%r142, [%r71+192];
	mad.lo.s32 	%r143, %r142, %r141, %r140;
	ld.shared.u32 	%r144, [%r6+28];
	ld.shared.u32 	%r145, [%r71+224];
	mad.lo.s32 	%r146, %r145, %r144, %r143;
	bar.sync 	0;
	ld.global.u32 	%r147, [%rd7+96];
	st.shared.u32 	[%r7], %r147;
	mul.wide.s32 	%rd14, %r209, 4;
	add.s64 	%rd15, %rd1, %rd14;
	ld.global.u32 	%r148, [%rd15];
	st.shared.u32 	[%r8], %r148;
	bar.sync 	0;
	ld.shared.u32 	%r149, [%r6];
	ld.shared.u32 	%r150, [%r71];
	mad.lo.s32 	%r151, %r150, %r149, %r146;
	ld.shared.u32 	%r152, [%r6+4];
	ld.shared.u32 	%r153, [%r71+32];
	mad.lo.s32 	%r154, %r153, %r152, %r151;
	ld.shared.u32 	%r155, [%r6+8];
	ld.shared.u32 	%r156, [%r71+64];
	mad.lo.s32 	%r157, %r156, %r155, %r154;
	ld.shared.u32 	%r158, [%r6+12];
	ld.shared.u32 	%r159, [%r71+96];
	mad.lo.s32 	%r160, %r159, %r158, %r157;
	ld.shared.u32 	%r161, [%r6+16];
	ld.shared.u32 	%r162, [%r71+128];
	mad.lo.s32 	%r163, %r162, %r161, %r160;
	ld.shared.u32 	%r164, [%r6+20];
	ld.shared.u32 	%r165, [%r71+160];
	mad.lo.s32 	%r166, %r165, %r164, %r163;
	ld.shared.u32 	%r167, [%r6+24];
	ld.shared.u32 	%r168, [%r71+192];
	mad.lo.s32 	%r169, %r168, %r167, %r166;
	ld.shared.u32 	%r170, [%r6+28];
	ld.shared.u32 	%r171, [%r71+224];
	mad.lo.s32 	%r220, %r171, %r170, %r169;
	bar.sync 	0;
	add.s32 	%r211, %r211, 4;
	add.s32 	%r210, %r210, 32;
	shl.b32 	%r172, %r46, 5;
	add.s32 	%r209, %r209, %r172;
	add.s32 	%r208, %r208, %r172;
	add.s32 	%r207, %r207, %r172;
	add.s32 	%r206, %r206, %r172;
	setp.ne.s32 	%p2, %r211, 0;
	@%p2 bra 	$L__BB0_2;
$L__BB0_3:
	setp.eq.s32 	%p3, %r9, 0;
	@%p3 bra 	$L__BB0_6;
	shl.b32 	%r173, %r214, 3;
	add.s32 	%r218, %r5, %r173;
	add.s32 	%r174, %r3, %r2;
	add.s32 	%r175, %r1, %r173;
	mad.lo.s32 	%r217, %r46, %r175, %r174;
	shl.b32 	%r35, %r46, 3;
	neg.s32 	%r216, %r9;
$L__BB0_5:
	.pragma "nounroll";
	mul.wide.s32 	%rd16, %r218, 4;
	add.s64 	%rd17, %rd2, %rd16;
	ld.global.u32 	%r176, [%rd17];
	st.shared.u32 	[%r7], %r176;
	mul.wide.s32 	%rd18, %r217, 4;
	add.s64 	%rd19, %rd1, %rd18;
	ld.global.u32 	%r177, [%rd19];
	st.shared.u32 	[%r8], %r177;
	bar.sync 	0;
	ld.shared.u32 	%r178, [%r6];
	mov.u32 	%r181, _ZZ20matrix_multiply_cudaPiS_S_iE14Right_shared_t;
	add.s32 	%r182, %r181, %r56;
	ld.shared.u32 	%r183, [%r182];
	mad.lo.s32 	%r184, %r183, %r178, %r220;
	ld.shared.u32 	%r185, [%r6+4];
	ld.shared.u32 	%r186, [%r182+32];
	mad.lo.s32 	%r187, %r186, %r185, %r184;
	ld.shared.u32 	%r188, [%r6+8];
	ld.shared.u32 	%r189, [%r182+64];
	mad.lo.s32 	%r190, %r189, %r188, %r187;
	ld.shared.u32 	%r191, [%r6+12];
	ld.shared.u32 	%r192, [%r182+96];
	mad.lo.s32 	%r193, %r192, %r191, %r190;
	ld.shared.u32 	%r194, [%r6+16];
	ld.shared.u32 	%r195, [%r182+128];
	mad.lo.s32 	%r196, %r195, %r194, %r193;
	ld.shared.u32 	%r197, [%r6+20];
	ld.shared.u32 	%r198, [%r182+160];
	mad.lo.s32 	%r199, %r198, %r197, %r196;
	ld.shared.u32 	%r200, [%r6+24];
	ld.shared.u32 	%r201, [%r182+192];
	mad.lo.s32 	%r202, %r201, %r200, %r199;
	ld.shared.u32 	%r203, [%r6+28];
	ld.shared.u32 	%r204, [%r182+224];
	mad.lo.s32 	%r220, %r204, %r203, %r202;
	bar.sync 	0;
	add.s32 	%r218, %r218, 8;
	add.s32 	%r217, %r217, %r35;
	add.s32 	%r216, %r216, 1;
	setp.ne.s32 	%p4, %r216, 0;
	@%p4 bra 	$L__BB0_5;
$L__BB0_6:
	ld.param.u64 	%rd23, [_Z20matrix_multiply_cudaPiS_S_i_param_2];
	cvta.to.global.u64 	%rd20, %rd23;
	add.s32 	%r205, %r5, %r2;
	mul.wide.s32 	%rd21, %r205, 4;
	add.s64 	%rd22, %rd20, %rd21;
	st.global.u32 	[%rd22], %r220;
	ret;

}


// ===== COMPILED SASS (sm_100) =====

	.target	sm_100

	.elftype	@"ET_EXEC"


//--------------------- .note.nv.tkinfo           --------------------------
	.section	.note.nv.tkinfo,"",@"SHT_NOTE"
	.sectionflags	@"SHF_NOTE_NV_TKINFO"
	.tkinfo
        /*0018*/ 	.word	0x00000002
        /*0030*/ 	.string	""
        /*0030*/ 	.string	"ptxas"
        /*0030*/ 	.string	"Cuda compilation tools, release 13.0, V13.0.88"
        /*0030*/ 	.string	"Build cuda_13.0.r13.0/compiler.36424714_0"
        /*0030*/ 	.string	"-arch sm_100 -m 64 "



//--------------------- .note.nv.cuinfo           --------------------------
	.section	.note.nv.cuinfo,"",@"SHT_NOTE"
	.sectionflags	@"SHF_NOTE_NV_CUINFO"
        /*0018*/ 	.short	0x0002
        /*001a*/ 	.short	0x0064
        /*001c*/ 	.short	0x0082
	.zero		2


//--------------------- .nv.info                  --------------------------
	.section	.nv.info,"",@"SHT_CUDA_INFO"
	.align	4


	//----- nvinfo : EIATTR_REGCOUNT
	.align		4
        /*0000*/ 	.byte	0x04, 0x2f
        /*0002*/ 	.short	(.L_1 - .L_0)
	.align		4
.L_0:
        /*0004*/ 	.word	index@(_Z20matrix_multiply_cudaPiS_S_i)
        /*0008*/ 	.word	0x00000020


	//----- nvinfo : EIATTR_FRAME_SIZE
	.align		4
.L_1:
        /*000c*/ 	.byte	0x04, 0x11
        /*000e*/ 	.short	(.L_3 - .L_2)
	.align		4
.L_2:
        /*0010*/ 	.word	index@(_Z20matrix_multiply_cudaPiS_S_i)
        /*0014*/ 	.word	0x00000000


	//----- nvinfo : EIATTR_MIN_STACK_SIZE
	.align		4
.L_3:
        /*0018*/ 	.byte	0x04, 0x12
        /*001a*/ 	.short	(.L_5 - .L_4)
	.align		4
.L_4:
        /*001c*/ 	.word	index@(_Z20matrix_multiply_cudaPiS_S_i)
        /*0020*/ 	.word	0x00000000
.L_5:


//--------------------- .nv.compat                --------------------------
	.section	.nv.compat,"",@"SHT_CUDA_COMPAT_INFO"
	.align	4
        /*0000*/ 	.byte	0x02, 0x09, 0x00, 0x00, 0x02, 0x02, 0x01, 0x00, 0x02, 0x05, 0x05, 0x00, 0x03, 0x07, 0x01, 0x01
        /*0010*/ 	.byte	0x02, 0x03, 0x00, 0x00, 0x02, 0x06, 0x01, 0x00, 0x04, 0x0b, 0x08, 0x00, 0x09, 0x00, 0x00, 0x00
        /*0020*/ 	.byte	0x00, 0x00, 0x00, 0x00


//--------------------- .nv.info._Z20matrix_multiply_cudaPiS_S_i --------------------------
	.section	.nv.info._Z20matrix_multiply_cudaPiS_S_i,"",@"SHT_CUDA_INFO"
	.sectionflags	@""
	.align	4


	//----- nvinfo : EIATTR_CUDA_API_VERSION
	.align		4
        /*0000*/ 	.byte	0x04, 0x37
        /*0002*/ 	.short	(.L_7 - .L_6)
.L_6:
        /*0004*/ 	.word	0x00000082


	//----- nvinfo : EIATTR_KPARAM_INFO
	.align		4
.L_7:
        /*0008*/ 	.byte	0x04, 0x17
        /*000a*/ 	.short	(.L_9 - .L_8)
.L_8:
        /*000c*/ 	.word	0x00000000
        /*0010*/ 	.short	0x0003
        /*0012*/ 	.short	0x0018
        /*0014*/ 	.byte	0x00, 0xf0, 0x11, 0x00


	//----- nvinfo : EIATTR_KPARAM_INFO
	.align		4
.L_9:
        /*0018*/ 	.byte	0x04, 0x17
        /*001a*/ 	.short	(.L_11 - .L_10)
.L_10:
        /*001c*/ 	.word	0x00000000
        /*0020*/ 	.short	0x0002
        /*0022*/ 	.short	0x0010
        /*0024*/ 	.byte	0x00, 0xf5, 0x21, 0x00


	//----- nvinfo : EIATTR_KPARAM_INFO
	.align		4
.L_11:
        /*0028*/ 	.byte	0x04, 0x17
        /*002a*/ 	.short	(.L_13 - .L_12)
.L_12:
        /*002c*/ 	.word	0x00000000
        /*0030*/ 	.short	0x0001
        /*0032*/ 	.short	0x0008
        /*0034*/ 	.byte	0x00, 0xf5, 0x21, 0x00


	//----- nvinfo : EIATTR_KPARAM_INFO
	.align		4
.L_13:
        /*0038*/ 	.byte	0x04, 0x17
        /*003a*/ 	.short	(.L_15 - .L_14)
.L_14:
        /*003c*/ 	.word	0x00000000
        /*0040*/ 	.short	0x0000
        /*0042*/ 	.short	0x0000
        /*0044*/ 	.byte	0x00, 0xf5, 0x21, 0x00


	//----- nvinfo : EIATTR_SPARSE_MMA_MASK
	.align		4
.L_15:
        /*0048*/ 	.byte	0x03, 0x50
        /*004a*/ 	.short	0x0000


	//----- nvinfo : EIATTR_MAXREG_COUNT
	.align		4
        /*004c*/ 	.byte	0x03, 0x1b
        /*004e*/ 	.short	0x00ff


	//----- nvinfo : EIATTR_NUM_BARRIERS
	.align		4
        /*0050*/ 	.byte	0x02, 0x4c
        /*0052*/ 	.byte	0x01
	.zero		1


	//----- nvinfo : EIATTR_MERCURY_ISA_VERSION
	.align		4
        /*0054*/ 	.byte	0x03, 0x5f
        /*0056*/ 	.short	0x0101


	//----- nvinfo : EIATTR_VRC_CTA_INIT_COUNT
	.align		4
        /*0058*/ 	.byte	0x02, 0x4a
	.zero		1
	.zero		1


	//----- nvinfo : EIATTR_EXIT_INSTR_OFFSETS
	.align		4
        /*005c*/ 	.byte	0x04, 0x1c
        /*005e*/ 	.short	(.L_17 - .L_16)


	//   ....[0]....
.L_16:
        /*0060*/ 	.word	0x00000c60


	//----- nvinfo : EIATTR_CBANK_PARAM_SIZE
	.align		4
.L_17:
        /*0064*/ 	.byte	0x03, 0x19
        /*0066*/ 	.short	0x001c


	//----- nvinfo : EIATTR_PARAM_CBANK
	.align		4
        /*0068*/ 	.byte	0x04, 0x0a
        /*006a*/ 	.short	(.L_19 - .L_18)
	.align		4
.L_18:
        /*006c*/ 	.word	index@(.nv.constant0._Z20matrix_multiply_cudaPiS_S_i)
        /*0070*/ 	.short	0x0380
        /*0072*/ 	.short	0x001c


	//----- nvinfo : EIATTR_SW_WAR
	.align		4
.L_19:
        /*0074*/ 	.byte	0x04, 0x36
        /*0076*/ 	.short	(.L_21 - .L_20)
.L_20:
        /*0078*/ 	.word	0x00000008
.L_21:


//--------------------- .nv.callgraph             --------------------------
	.section	.nv.callgraph,"",@"SHT_CUDA_CALLGRAPH"
	.align	4
	.sectionentsize	8
	.align		4
        /*0000*/ 	.word	0x00000000
	.align		4
        /*0004*/ 	.word	0xffffffff
	.align		4
        /*0008*/ 	.word	0x00000000
	.align		4
        /*000c*/ 	.word	0xfffffffe
	.align		4
        /*0010*/ 	.word	0x00000000
	.align		4
        /*0014*/ 	.word	0xfffffffd
	.align		4
        /*0018*/ 	.word	0x00000000
	.align		4
        /*001c*/ 	.word	0xfffffffc


//--------------------- .text._Z20matrix_multiply_cudaPiS_S_i --------------------------
	.section	.text._Z20matrix_multiply_cudaPiS_S_i,"ax",@progbits
	.align	128
        .global         _Z20matrix_multiply_cudaPiS_S_i
        .type           _Z20matrix_multiply_cudaPiS_S_i,@function
        .size           _Z20matrix_multiply_cudaPiS_S_i,(.L_x_5 - _Z20matrix_multiply_cudaPiS_S_i)
        .other          _Z20matrix_multiply_cudaPiS_S_i,@"STO_CUDA_ENTRY STV_DEFAULT"
_Z20matrix_multiply_cudaPiS_S_i:
.text._Z20matrix_multiply_cudaPiS_S_i:
[----:B------:R-:W-:Y:S01]  /*0000*/  LDC R1, c[0x0][0x37c] ;  /* 0x0000df00ff017b82 */ /* 0x000fe20000000800 */
[----:B------:R-:W0:Y:S07]  /*0010*/  S2R R7, SR_TID.Y ;  /* 0x0000000000077919 */ /* 0x000e2e0000002200 */
[----:B------:R-:W1:Y:S01]  /*0020*/  S2UR UR7, SR_CgaCtaId ;  /* 0x00000000000779c3 */ /* 0x000e620000008800 */
[----:B------:R-:W-:Y:S01]  /*0030*/  UMOV UR4, 0x400 ;  /* 0x0000040000047882 */ /* 0x000fe20000000000 */
[----:B------:R-:W-:Y:S01]  /*0040*/  HFMA2 R8, -RZ, RZ, 0, 0 ;  /* 0x00000000ff087431 */ /* 0x000fe200000001ff */
[----:B------:R-:W2:Y:S01]  /*0050*/  S2R R6, SR_TID.X ;  /* 0x0000000000067919 */ /* 0x000ea20000002100 */
[----:B------:R-:W-:Y:S01]  /*0060*/  UIADD3 UR6, UPT, UPT, UR4, 0x100, URZ ;  /* 0x0000010004067890 */ /* 0x000fe2000fffe0ff */
[----:B------:R-:W-:Y:S01]  /*0070*/  MOV R24, RZ ;  /* 0x000000ff00187202 */ /* 0x000fe20000000f00 */
[----:B------:R-:W3:Y:S02]  /*0080*/  LDCU.64 UR12, c[0x0][0x358] ;  /* 0x00006b00ff0c77ac */ /* 0x000ee40008000a00 */
[----:B------:R-:W4:Y:S01]  /*0090*/  LDC R2, c[0x0][0x364] ;  /* 0x0000d900ff027b82 */ /* 0x000f220000000800 */
[----:B------:R-:W5:Y:S01]  /*00a0*/  LDCU UR9, c[0x0][0x360] ;  /* 0x00006c00ff0977ac */ /* 0x000f620008000800 */
[----:B------:R-:W3:Y:S06]  /*00b0*/  LDCU UR10, c[0x0][0x370] ;  /* 0x00006e00ff0a77ac */ /* 0x000eec0008000800 */
[----:B------:R-:W4:Y:S08]  /*00c0*/  S2UR UR11, SR_CTAID.Y ;  /* 0x00000000000b79c3 */ /* 0x000f300000002600 */
[----:B------:R-:W5:Y:S01]  /*00d0*/  LDC R0, c[0x0][0x398] ;  /* 0x0000e600ff007b82 */ /* 0x000f620000000800 */
[----:B-1----:R-:W-:-:S02]  /*00e0*/  ULEA UR5, UR7, UR4, 0x18 ;  /* 0x0000000407057291 */ /* 0x002fc4000f8ec0ff */
[----:B------:R-:W-:-:S05]  /*00f0*/  ULEA UR6, UR7, UR6, 0x18 ;  /* 0x0000000607067291 */ /* 0x000fca000f8ec0ff */
[----:B------:R-:W1:Y:S01]  /*0100*/  S2UR UR8, SR_CTAID.X ;  /* 0x00000000000879c3 */ /* 0x000e620000002500 */
[----:B---3--:R-:W-:Y:S01]  /*0110*/  UISETP.GE.U32.AND UP0, UPT, UR10, 0x4, UPT ;  /* 0x000000040a00788c */ /* 0x008fe2000bf06070 */
[----:B0-----:R-:W-:Y:S01]  /*0120*/  LEA R9, R7, UR6, 0x5 ;  /* 0x0000000607097c11 */ /* 0x001fe2000f8e28ff */
[----:B------:R-:W-:-:S03]  /*0130*/  ULOP3.LUT UR7, UR10, 0x3, URZ, 0xc0, !UPT ;  /* 0x000000030a077892 */ /* 0x000fc6000f8ec0ff */
[----:B--2---:R-:W-:Y:S01]  /*0140*/  LEA R4, R6, R9, 0x2 ;  /* 0x0000000906047211 */ /* 0x004fe200078e10ff */
[----:B----4-:R-:W-:Y:S01]  /*0150*/  IMAD R5, R2, UR11, R7 ;  /* 0x0000000b02057c24 */ /* 0x010fe2000f8e0207 */
[----:B------:R-:W-:-:S04]  /*0160*/  LEA R2, R7, UR5, 0x5 ;  /* 0x0000000507027c11 */ /* 0x000fc8000f8e28ff */
[----:B------:R-:W-:Y:S01]  /*0170*/  LEA R3, R6, R2, 0x2 ;  /* 0x0000000206037211 */ /* 0x000fe200078e10ff */
[----:B-----5:R-:W-:Y:S01]  /*0180*/  IMAD R5, R5, R0, R6 ;  /* 0x0000000005057224 */ /* 0x020fe200078e0206 */
[----:B-1----:R-:W-:Y:S01]  /*0190*/  UIMAD UR4, UR8, UR9, URZ ;  /* 0x00000009080472a4 */ /* 0x002fe2000f8e02ff */
[----:B------:R-:W-:Y:S11]  /*01a0*/  BRA.U !UP0, `(.L_x_0) ;  /* 0x0000000508f87547 */ /* 0x000ff6000b800000 */
[----:B------:R-:W-:Y:S01]  /*01b0*/  IADD3 R9, PT, PT, R6, UR4, RZ ;  /* 0x0000000406097c10 */ /* 0x000fe2000fffe0ff */
[----:B------:R-:W-:Y:S01]  /*01c0*/  ULOP3.LUT UR5, UR10, 0xfffffffc, URZ, 0xc0, !UPT ;  /* 0xfffffffc0a057892 */ /* 0x000fe2000f8ec0ff */
[C---:B------:R-:W-:Y:S01]  /*01d0*/  IADD3 R21, PT, PT, R7.reuse, 0x18, RZ ;  /* 0x0000001807157810 */ /* 0x040fe20007ffe0ff */
[----:B------:R-:W-:Y:S01]  /*01e0*/  ULOP3.LUT UR8, UR10, 0x7ffffffc, URZ, 0xc0, !UPT ;  /* 0x7ffffffc0a087892 */ /* 0x000fe2000f8ec0ff */
[C---:B------:R-:W-:Y:S01]  /*01f0*/  IADD3 R20, PT, PT, R7.reuse, 0x10, RZ ;  /* 0x0000001007147810 */ /* 0x040fe20007ffe0ff */
[CCC-:B------:R-:W-:Y:S01]  /*0200*/  IMAD R18, R7.reuse, R0.reuse, R9.reuse ;  /* 0x0000000007127224 */ /* 0x1c0fe200078e0209 */
[----:B------:R-:W-:Y:S01]  /*0210*/  IADD3 R19, PT, PT, R7, 0x8, RZ ;  /* 0x0000000807137810 */ /* 0x000fe20007ffe0ff */
[-CC-:B------:R-:W-:Y:S01]  /*0220*/  IMAD R21, R21, R0.reuse, R9.reuse ;  /* 0x0000000015157224 */ /* 0x180fe200078e0209 */
[----:B------:R-:W-:Y:S01]  /*0230*/  MOV R24, RZ ;  /* 0x000000ff00187202 */ /* 0x000fe20000000f00 */
[-CC-:B------:R-:W-:Y:S01]  /*0240*/  IMAD R20, R20, R0.reuse, R9.reuse ;  /* 0x0000000014147224 */ /* 0x180fe200078e0209 */
[----:B------:R-:W-:Y:S01]  /*0250*/  MOV R17, R5 ;  /* 0x0000000500117202 */ /* 0x000fe20000000f00 */
[----:B------:R-:W-:Y:S01]  /*0260*/  IMAD R19, R19, R0, R9 ;  /* 0x0000000013137224 */ /* 0x000fe200078e0209 */
[----:B------:R-:W-:Y:S01]  /*0270*/  LEA R16, R6, UR6, 0x2 ;  /* 0x0000000606107c11 */ /* 0x000fe2000f8e10ff */
[----:B------:R-:W-:-:S12]  /*0280*/  UIADD3 UR5, UPT, UPT, -UR5, URZ, URZ ;  /* 0x000000ff05057290 */ /* 0x000fd8000fffe1ff */
.L_x_1:
[----:B------:R-:W0:Y:S08]  /*0290*/  LDC.64 R22, c[0x0][0x380] ;  /* 0x0000e000ff167b82 */ /* 0x000e300000000a00 */
[----:B------:R-:W1:Y:S01]  /*02a0*/  LDC.64 R26, c[0x0][0x388] ;  /* 0x0000e200ff1a7b82 */ /* 0x000e620000000a00 */
[----:B0-----:R-:W-:-:S05]  /*02b0*/  IMAD.WIDE R22, R17, 0x4, R22 ;  /* 0x0000000411167825 */ /* 0x001fca00078e0216 */
[----:B------:R-:W2:Y:S01]  /*02c0*/  LDG.E R12, desc[UR12][R22.64] ;  /* 0x0000000c160c7981 */ /* 0x000ea2000c1e1900 */
[----:B-1----:R-:W-:-:S05]  /*02d0*/  IMAD.WIDE R8, R18, 0x4, R26 ;  /* 0x0000000412087825 */ /* 0x002fca00078e021a */
[----:B------:R-:W3:Y:S04]  /*02e0*/  LDG.E R13, desc[UR12][R8.64] ;  /* 0x0000000c080d7981 */ /* 0x000ee8000c1e1900 */
[----:B--2---:R-:W-:Y:S04]  /*02f0*/  STS [R3], R12 ;  /* 0x0000000c03007388 */ /* 0x004fe80000000800 */
[----:B---3--:R-:W-:Y:S01]  /*0300*/  STS [R4], R13 ;  /* 0x0000000d04007388 */ /* 0x008fe20000000800 */
[----:B------:R-:W-:Y:S06]  /*0310*/  BAR.SYNC.DEFER_BLOCKING 0x0 ;  /* 0x0000000000007b1d */ /* 0x000fec0000010000 */
[----:B------:R-:W-:Y:S04]  /*0320*/  LDS R15, [R16] ;  /* 0x00000000100f7984 */ /* 0x000fe80000000800 */
[----:B------:R-:W0:Y:S04]  /*0330*/  LDS.128 R8, [R2] ;  /* 0x0000000002087984 */ /* 0x000e280000000c00 */
[----:B------:R-:W1:Y:S04]  /*0340*/  LDS R14, [R16+0x20] ;  /* 0x00002000100e7984 */ /* 0x000e680000000800 */
[----:B------:R-:W2:Y:S01]  /*0350*/  LDS R25, [R16+0x40] ;  /* 0x0000400010197984 */ /* 0x000ea20000000800 */
[----:B0-----:R-:W-:-:S04]  /*0360*/  IMAD R24, R8, R15, R24 ;  /* 0x0000000f08187224 */ /* 0x001fc800078e0218 */
[----:B-1----:R-:W-:Y:S02]  /*0370*/  IMAD R15, R14, R9, R24 ;  /* 0x000000090e0f7224 */ /* 0x002fe400078e0218 */
[----:B------:R-:W0:Y:S02]  /*0380*/  LDS R24, [R16+0x60] ;  /* 0x0000600010187984 */ /* 0x000e240000000800 */
[----:B--2---:R-:W-:Y:S02]  /*0390*/  IMAD R8, R25, R10, R15 ;  /* 0x0000000a19087224 */ /* 0x004fe400078e020f */
[----:B------:R-:W-:Y:S04]  /*03a0*/  LDS R9, [R16+0x80] ;  /* 0x0000800010097984 */ /* 0x000fe80000000800 */
[----:B------:R-:W1:Y:S04]  /*03b0*/  LDS.128 R12, [R2+0x10] ;  /* 0x00001000020c7984 */ /* 0x000e680000000c00 */
[----:B------:R-:W2:Y:S01]  /*03c0*/  LDS R10, [R16+0xa0] ;  /* 0x0000a000100a7984 */ /* 0x000ea20000000800 */
[----:B0-----:R-:W-:-:S04]  /*03d0*/  IMAD R8, R24, R11, R8 ;  /* 0x0000000b18087224 */ /* 0x001fc800078e0208 */
[----:B-1----:R-:W-:-:S04]  /*03e0*/  IMAD R12, R12, R9, R8 ;  /* 0x000000090c0c7224 */ /* 0x002fc800078e0208 */
[----:B--2---:R-:W-:Y:S02]  /*03f0*/  IMAD R11, R10, R13, R12 ;  /* 0x0000000d0a0b7224 */ /* 0x004fe400078e020c */
[----:B------:R-:W0:Y:S04]  /*0400*/  LDS R10, [R16+0xc0] ;  /* 0x0000c000100a7984 */ /* 0x000e280000000800 */
[----:B------:R-:W1:Y:S01]  /*0410*/  LDS R12, [R16+0xe0] ;  /* 0x0000e000100c7984 */ /* 0x000e620000000800 */
[----:B------:R-:W-:Y:S01]  /*0420*/  BAR.SYNC.DEFER_BLOCKING 0x0 ;  /* 0x0000000000007b1d */ /* 0x000fe20000010000 */
[----:B------:R-:W-:-:S05]  /*0430*/  IMAD.WIDE R8, R19, 0x4, R26 ;  /* 0x0000000413087825 */ /* 0x000fca00078e021a */
[----:B------:R-:W2:Y:S04]  /*0440*/  LDG.E R24, desc[UR12][R22.64+0x20] ;  /* 0x0000200c16187981 */ /* 0x000ea8000c1e1900 */
[----:B------:R-:W3:Y:S01]  /*0450*/  LDG.E R25, desc[UR12][R8.64] ;  /* 0x0000000c08197981 */ /* 0x000ee2000c1e1900 */
[----:B0-----:R-:W-:-:S04]  /*0460*/  IMAD R14, R10, R14, R11 ;  /* 0x0000000e0a0e7224 */ /* 0x001fc800078e020b */
[----:B-1----:R-:W-:Y:S01]  /*0470*/  IMAD R12, R12, R15, R14 ;  /* 0x0000000f0c0c7224 */ /* 0x002fe200078e020e */
[----:B--2---:R-:W-:Y:S04]  /*0480*/  STS [R3], R24 ;  /* 0x0000001803007388 */ /* 0x004fe80000000800 */
[----:B---3--:R-:W-:Y:S01]  /*0490*/  STS [R4], R25 ;  /* 0x0000001904007388 */ /* 0x008fe20000000800 */
[----:B------:R-:W-:Y:S06]  /*04a0*/  BAR.SYNC.DEFER_BLOCKING 0x0 ;  /* 0x0000000000007b1d */ /* 0x000fec0000010000 */
[----:B------:R-:W-:Y:S04]  /*04b0*/  LDS R13, [R16] ;  /* 0x00000000100d7984 */ /* 0x000fe80000000800 */
[----:B------:R-:W0:Y:S04]  /*04c0*/  LDS.128 R8, [R2] ;  /* 0x0000000002087984 */ /* 0x000e280000000c00 */
[----:B------:R-:W1:Y:S04]  /*04d0*/  LDS R14, [R16+0x20] ;  /* 0x00002000100e7984 */ /* 0x000e680000000800 */
[----:B------:R-:W2:Y:S04]  /*04e0*/  LDS R15, [R16+0x40] ;  /* 0x00004000100f7984 */ /* 0x000ea80000000800 */
[----:B------:R-:W3:Y:S01]  /*04f0*/  LDS R24, [R16+0x60] ;  /* 0x0000600010187984 */ /* 0x000ee20000000800 */
[----:B0-----:R-:W-:-:S04]  /*0500*/  IMAD R12, R8, R13, R12 ;  /* 0x0000000d080c7224 */ /* 0x001fc800078e020c */
[----:B-1----:R-:W-:Y:S02]  /*0510*/  IMAD R13, R14, R9, R12 ;  /* 0x000000090e0d7224 */ /* 0x002fe400078e020c */
[----:B------:R-:W-:Y:S02]  /*0520*/  LDS R9, [R16+0x80] ;  /* 0x0000800010097984 */ /* 0x000fe40000000800 */
[----:B--2---:R-:W-:Y:S02]  /*0530*/  IMAD R8, R15, R10, R13 ;  /* 0x0000000a0f087224 */ /* 0x004fe400078e020d */
[----:B------:R-:W0:Y:S04]  /*0540*/  LDS.128 R12, [R2+0x10] ;  /* 0x00001000020c7984 */ /* 0x000e280000000c00 */
[----:B------:R-:W1:Y:S01]  /*0550*/  LDS R10, [R16+0xa0] ;  /* 0x0000a000100a7984 */ /* 0x000e620000000800 */
[----:B---3--:R-:W-:-:S04]  /*0560*/  IMAD R8, R24, R11, R8 ;  /* 0x0000000b18087224 */ /* 0x008fc800078e0208 */
[----:B0-----:R-:W-:-:S04]  /*0570*/  IMAD R12, R12, R9, R8 ;  /* 0x000000090c0c7224 */ /* 0x001fc800078e0208 */
[----:B-1----:R-:W-:Y:S02]  /*0580*/  IMAD R11, R10, R13, R12 ;  /* 0x0000000d0a0b7224 */ /* 0x002fe400078e020c */
[----:B------:R-:W0:Y:S04]  /*0590*/  LDS R10, [R16+0xc0] ;  /* 0x0000c000100a7984 */ /* 0x000e280000000800 */
[----:B------:R-:W1:Y:S01]  /*05a0*/  LDS R12, [R16+0xe0] ;  /* 0x0000e000100c7984 */ /* 0x000e620000000800 */
[----:B------:R-:W-:Y:S01]  /*05b0*/  BAR.SYNC.DEFER_BLOCKING 0x0 ;  /* 0x0000000000007b1d */ /* 0x000fe20000010000 */
[----:B------:R-:W-:-:S05]  /*05c0*/  IMAD.WIDE R8, R20, 0x4, R26 ;  /* 0x0000000414087825 */ /* 0x000fca00078e021a */
[----:B------:R-:W2:Y:S04]  /*05d0*/  LDG.E R24, desc[UR12][R22.64+0x40] ;  /* 0x0000400c16187981 */ /* 0x000ea8000c1e1900 */
[----:B------:R-:W3:Y:S01]  /*05e0*/  LDG.E R25, desc[UR12][R8.64] ;  /* 0x0000000c08197981 */ /* 0x000ee2000c1e1900 */
[----:B0-----:R-:W-:-:S04]  /*05f0*/  IMAD R14, R10, R14, R11 ;  /* 0x0000000e0a0e7224 */ /* 0x001fc800078e020b */
[----:B-1----:R-:W-:Y:S02]  /*0600*/  IMAD R14, R12, R15, R14 ;  /* 0x0000000f0c0e7224 */ /* 0x002fe400078e020e */
[----:B------:R-:W-:Y:S01]  /*0610*/  IMAD.WIDE R26, R21, 0x4, R26 ;  /* 0x00000004151a7825 */ /* 0x000fe200078e021a */
[----:B--2---:R-:W-:Y:S04]  /*0620*/  STS [R3], R24 ;  /* 0x0000001803007388 */ /* 0x004fe80000000800 */
[----:B---3--:R-:W-:Y:S01]  /*0630*/  STS [R4], R25 ;  /* 0x0000001904007388 */ /* 0x008fe20000000800 */
[----:B------:R-:W-:Y:S06]  /*0640*/  BAR.SYNC.DEFER_BLOCKING 0x0 ;  /* 0x0000000000007b1d */ /* 0x000fec0000010000 */
[----:B------:R-:W-:Y:S04]  /*0650*/  LDS R13, [R16] ;  /* 0x00000000100d7984 */ /* 0x000fe80000000800 */
[----:B------:R-:W0:Y:S04]  /*0660*/  LDS.128 R8, [R2] ;  /* 0x0000000002087984 */ /* 0x000e280000000c00 */
[----:B------:R-:W1:Y:S04]  /*0670*/  LDS R15, [R16+0x20] ;  /* 0x00002000100f7984 */ /* 0x000e680000000800 */
[----:B------:R-:W2:Y:S04]  /*0680*/  LDS R28, [R16+0x40] ;  /* 0x00004000101c7984 */ /* 0x000ea80000000800 */
[----:B------:R-:W3:Y:S04]  /*0690*/  LDS R12, [R16+0x60] ;  /* 0x00006000100c7984 */ /* 0x000ee80000000800 */
[----:B------:R-:W-:Y:S04]  /*06a0*/  LDS R25, [R16+0xc0] ;  /* 0x0000c00010197984 */ /* 0x000fe80000000800 */
[----:B------:R-:W-:Y:S01]  /*06b0*/  LDS R24, [R16+0xe0] ;  /* 0x0000e00010187984 */ /* 0x000fe20000000800 */
[----:B0-----:R-:W-:-:S04]  /*06c0*/  IMAD R8, R8, R13, R14 ;  /* 0x0000000d08087224 */ /* 0x001fc800078e020e */
[----:B-1----:R-:W-:-:S04]  /*06d0*/  IMAD R9, R15, R9, R8 ;  /* 0x000000090f097224 */ /* 0x002fc800078e0208 */
[----:B--2---:R-:W-:Y:S02]  /*06e0*/  IMAD R10, R28, R10, R9 ;  /* 0x0000000a1c0a7224 */ /* 0x004fe400078e0209 */
[----:B------:R-:W-:Y:S02]  /*06f0*/  LDS R9, [R16+0x80] ;  /* 0x0000800010097984 */ /* 0x000fe40000000800 */
[----:B---3--:R-:W-:Y:S02]  /*0700*/  IMAD R10, R12, R11, R10 ;  /* 0x0000000b0c0a7224 */ /* 0x008fe400078e020a */
[----:B------:R-:W-:Y:S04]  /*0710*/  LDS R28, [R16+0xa0] ;  /* 0x0000a000101c7984 */ /* 0x000fe80000000800 */
[----:B------:R-:W0:Y:S01]  /*0720*/  LDS.128 R12, [R2+0x10] ;  /* 0x00001000020c7984 */ /* 0x000e220000000c00 */
[----:B------:R-:W-:Y:S06]  /*0730*/  BAR.SYNC.DEFER_BLOCKING 0x0 ;  /* 0x0000000000007b1d */ /* 0x000fec0000010000 */
[----:B------:R-:W2:Y:S04]  /*0740*/  LDG.E R22, desc[UR12][R22.64+0x60] ;  /* 0x0000600c16167981 */ /* 0x000ea8000c1e1900 */
[----:B------:R-:W3:Y:S01]  /*0750*/  LDG.E R26, desc[UR12][R26.64] ;  /* 0x0000000c1a1a7981 */ /* 0x000ee2000c1e1900 */
[----:B0-----:R-:W-:-:S04]  /*0760*/  IMAD R12, R12, R9, R10 ;  /* 0x000000090c0c7224 */ /* 0x001fc800078e020a */
[----:B------:R-:W-:-:S04]  /*0770*/  IMAD R12, R28, R13, R12 ;  /* 0x0000000d1c0c7224 */ /* 0x000fc800078e020c */
[----:B------:R-:W-:-:S04]  /*0780*/  IMAD R12, R25, R14, R12 ;  /* 0x0000000e190c7224 */ /* 0x000fc800078e020c */
[----:B------:R-:W-:Y:S01]  /*0790*/  IMAD R12, R24, R15, R12 ;  /* 0x0000000f180c7224 */ /* 0x000fe200078e020c */
[----:B------:R-:W-:-:S04]  /*07a0*/  UIADD3 UR5, UPT, UPT, UR5, 0x4, URZ ;  /* 0x0000000405057890 */ /* 0x000fc8000fffe0ff */
[----:B------:R-:W-:Y:S01]  /*07b0*/  UISETP.NE.AND UP0, UPT, UR5, URZ, UPT ;  /* 0x000000ff0500728c */ /* 0x000fe2000bf05270 */
[----:B------:R-:W-:Y:S02]  /*07c0*/  IADD3 R17, PT, PT, R17, 0x20, RZ ;  /* 0x0000002011117810 */ /* 0x000fe40007ffe0ff */
[C---:B------:R-:W-:Y:S02]  /*07d0*/  LEA R21, R0.reuse, R21, 0x5 ;  /* 0x0000001500157211 */ /* 0x040fe400078e28ff */
[C---:B------:R-:W-:Y:S02]  /*07e0*/  LEA R20, R0.reuse, R20, 0x5 ;  /* 0x0000001400147211 */ /* 0x040fe400078e28ff */
[C---:B------:R-:W-:Y:S02]  /*07f0*/  LEA R19, R0.reuse, R19, 0x5 ;  /* 0x0000001300137211 */ /* 0x040fe400078e28ff */
[----:B------:R-:W-:Y:S01]  /*0800*/  LEA R18, R0, R18, 0x5 ;  /* 0x0000001200127211 */ /* 0x000fe200078e28ff */
        /* <DEDUP_REMOVED lines=9> */
[----:B------:R-:W-:Y:S04]  /*08a0*/  LDS R26, [R16+0xa0] ;  /* 0x0000a000101a7984 */ /* 0x000fe80000000800 */
[----:B------:R-:W-:Y:S01]  /*08b0*/  LDS R24, [R16+0xe0] ;  /* 0x0000e00010187984 */ /* 0x000fe20000000800 */
[----:B0-----:R-:W-:-:S03]  /*08c0*/  IMAD R8, R8, R27, R12 ;  /* 0x0000001b08087224 */ /* 0x001fc600078e020c */
[----:B------:R-:W0:Y:S01]  /*08d0*/  LDS.128 R12, [R2+0x10] ;  /* 0x00001000020c7984 */ /* 0x000e220000000c00 */
[----:B-1----:R-:W-:-:S03]  /*08e0*/  IMAD R8, R29, R9, R8 ;  /* 0x000000091d087224 */ /* 0x002fc600078e0208 */
[----:B------:R-:W1:Y:S01]  /*08f0*/  LDS R9, [R16+0xc0] ;  /* 0x0000c00010097984 */ /* 0x000e620000000800 */
[----:B--2---:R-:W-:-:S04]  /*0900*/  IMAD R8, R23, R10, R8 ;  /* 0x0000000a17087224 */ /* 0x004fc800078e0208 */
[----:B---3--:R-:W-:-:S04]  /*0910*/  IMAD R8, R22, R11, R8 ;  /* 0x0000000b16087224 */ /* 0x008fc800078e0208 */
[----:B0-----:R-:W-:-:S04]  /*0920*/  IMAD R8, R12, R25, R8 ;  /* 0x000000190c087224 */ /* 0x001fc800078e0208 */
[----:B------:R-:W-:-:S04]  /*0930*/  IMAD R8, R26, R13, R8 ;  /* 0x0000000d1a087224 */ /* 0x000fc800078e0208 */
[----:B-1----:R-:W-:-:S04]  /*0940*/  IMAD R8, R9, R14, R8 ;  /* 0x0000000e09087224 */ /* 0x002fc800078e0208 */
[----:B------:R-:W-:Y:S01]  /*0950*/  IMAD R24, R24, R15, R8 ;  /* 0x0000000f18187224 */ /* 0x000fe200078e0208 */
[----:B------:R-:W-:Y:S06]  /*0960*/  BAR.SYNC.DEFER_BLOCKING 0x0 ;  /* 0x0000000000007b1d */ /* 0x000fec0000010000 */
[----:B------:R-:W-:Y:S05]  /*0970*/  BRA.U UP0, `(.L_x_1) ;  /* 0xfffffff900447547 */ /* 0x000fea000b83ffff */
[----:B------:R-:W-:-:S07]  /*0980*/  MOV R8, UR8 ;  /* 0x0000000800087c02 */ /* 0x000fce0008000f00 */
.L_x_0:
[----:B------:R-:W-:-:S09]  /*0990*/  UISETP.NE.AND UP0, UPT, UR7, URZ, UPT ;  /* 0x000000ff0700728c */ /* 0x000fd2000bf05270 */
[----:B------:R-:W-:Y:S05]  /*09a0*/  BRA.U !UP0, `(.L_x_2) ;  /* 0x00000001089c7547 */ /* 0x000fea000b800000 */
[----:B------:R-:W0:Y:S01]  /*09b0*/  LDC.64 R18, c[0x0][0x380] ;  /* 0x0000e000ff127b82 */ /* 0x000e220000000a00 */
[----:B------:R-:W-:Y:S01]  /*09c0*/  LEA R7, R8, R7, 0x3 ;  /* 0x0000000708077211 */ /* 0x000fe200078e18ff */
[----:B------:R-:W-:Y:S01]  /*09d0*/  UIADD3 UR7, UPT, UPT, -UR7, URZ, URZ ;  /* 0x000000ff07077290 */ /* 0x000fe2000fffe1ff */
[C---:B------:R-:W-:Y:S02]  /*09e0*/  IADD3 R21, PT, PT, R6.reuse, UR4, RZ ;  /* 0x0000000406157c10 */ /* 0x040fe4000fffe0ff */
[----:B------:R-:W-:-:S03]  /*09f0*/  LEA R6, R6, UR6, 0x2 ;  /* 0x0000000606067c11 */ /* 0x000fc6000f8e10ff */
[----:B------:R-:W1:Y:S01]  /*0a00*/  LDC.64 R16, c[0x0][0x388] ;  /* 0x0000e200ff107b82 */ /* 0x000e620000000a00 */
[----:B------:R-:W-:Y:S01]  /*0a10*/  IMAD R21, R7, R0, R21 ;  /* 0x0000000007157224 */ /* 0x000fe200078e0215 */
[----:B------:R-:W-:-:S07]  /*0a20*/  LEA R7, R8, R5, 0x3 ;  /* 0x0000000508077211 */ /* 0x000fce00078e18ff */
.L_x_3:
[----:B0-----:R-:W-:-:S04]  /*0a30*/  IMAD.WIDE R12, R7, 0x4, R18 ;  /* 0x00000004070c7825 */ /* 0x001fc800078e0212 */
[----:B-1----:R-:W-:Y:S01]  /*0a40*/  IMAD.WIDE R26, R21, 0x4, R16 ;  /* 0x00000004151a7825 */ /* 0x002fe200078e0210 */
[----:B------:R-:W2:Y:S05]  /*0a50*/  LDG.E R22, desc[UR12][R12.64] ;  /* 0x0000000c0c167981 */ /* 0x000eaa000c1e1900 */
[----:B------:R-:W3:Y:S01]  /*0a60*/  LDG.E R27, desc[UR12][R26.64] ;  /* 0x0000000c1a1b7981 */ /* 0x000ee2000c1e1900 */
[----:B------:R-:W-:Y:S01]  /*0a70*/  UIADD3 UR7, UPT, UPT, UR7, 0x1, URZ ;  /* 0x0000000107077890 */ /* 0x000fe2000fffe0ff */
[----:B------:R-:W-:Y:S02]  /*0a80*/  IADD3 R7, PT, PT, R7, 0x8, RZ ;  /* 0x0000000807077810 */ /* 0x000fe40007ffe0ff */
[----:B------:R-:W-:Y:S01]  /*0a90*/  LEA R21, R0, R21, 0x3 ;  /* 0x0000001500157211 */ /* 0x000fe200078e18ff */
[----:B------:R-:W-:Y:S01]  /*0aa0*/  UISETP.NE.AND UP0, UPT, UR7, URZ, UPT ;  /* 0x000000ff0700728c */ /* 0x000fe2000bf05270 */
        /* <DEDUP_REMOVED lines=9> */
[----:B------:R-:W4:Y:S04]  /*0b40*/  LDS.128 R12, [R2+0x10] ;  /* 0x00001000020c7984 */ /* 0x000f280000000c00 */
[----:B------:R-:W-:Y:S01]  /*0b50*/  LDS R22, [R6+0xc0] ;  /* 0x0000c00006167984 */ /* 0x000fe20000000800 */
[----:B0-----:R-:W-:-:S03]  /*0b60*/  IMAD R24, R8, R29, R24 ;  /* 0x0000001d08187224 */ /* 0x001fc600078e0218 */
[----:B------:R-:W0:Y:S01]  /*0b70*/  LDS R8, [R6+0xa0] ;  /* 0x0000a00006087984 */ /* 0x000e220000000800 */
[----:B-1----:R-:W-:-:S03]  /*0b80*/  IMAD R9, R28, R9, R24 ;  /* 0x000000091c097224 */ /* 0x002fc600078e0218 */
[----:B------:R-:W1:Y:S01]  /*0b90*/  LDS R24, [R6+0xe0] ;  /* 0x0000e00006187984 */ /* 0x000e620000000800 */
[----:B--2---:R-:W-:-:S04]  /*0ba0*/  IMAD R9, R25, R10, R9 ;  /* 0x0000000a19097224 */ /* 0x004fc800078e0209 */
[----:B---3--:R-:W-:-:S04]  /*0bb0*/  IMAD R9, R20, R11, R9 ;  /* 0x0000000b14097224 */ /* 0x008fc800078e0209 */
[----:B----4-:R-:W-:-:S04]  /*0bc0*/  IMAD R9, R12, R23, R9 ;  /* 0x000000170c097224 */ /* 0x010fc800078e0209 */
[----:B0-----:R-:W-:-:S04]  /*0bd0*/  IMAD R9, R8, R13, R9 ;  /* 0x0000000d08097224 */ /* 0x001fc800078e0209 */
[----:B------:R-:W-:-:S04]  /*0be0*/  IMAD R9, R22, R14, R9 ;  /* 0x0000000e16097224 */ /* 0x000fc800078e0209 */
[----:B-1----:R-:W-:Y:S01]  /*0bf0*/  IMAD R24, R24, R15, R9 ;  /* 0x0000000f18187224 */ /* 0x002fe200078e0209 */
[----:B------:R-:W-:Y:S06]  /*0c00*/  BAR.SYNC.DEFER_BLOCKING 0x0 ;  /* 0x0000000000007b1d */ /* 0x000fec0000010000 */
[----:B------:R-:W-:Y:S05]  /*0c10*/  BRA.U UP0, `(.L_x_3) ;  /* 0xfffffffd00847547 */ /* 0x000fea000b83ffff */
.L_x_2:
[----:B------:R-:W0:Y:S01]  /*0c20*/  LDC.64 R2, c[0x0][0x390] ;  /* 0x0000e400ff027b82 */ /* 0x000e220000000a00 */
[----:B------:R-:W-:-:S05]  /*0c30*/  IADD3 R5, PT, PT, R5, UR4, RZ ;  /* 0x0000000405057c10 */ /* 0x000fca000fffe0ff */
[----:B0-----:R-:W-:-:S05]  /*0c40*/  IMAD.WIDE R2, R5, 0x4, R2 ;  /* 0x0000000405027825 */ /* 0x001fca00078e0202 */
[----:B------:R-:W-:Y:S01]  /*0c50*/  STG.E desc[UR12][R2.64], R24 ;  /* 0x0000001802007986 */ /* 0x000fe2000c10190c */
[----:B------:R-:W-:Y:S05]  /*0c60*/  EXIT ;  /* 0x000000000000794d */ /* 0x000fea0003800000 */
.L_x_4:
[----:B------:R-:W-:-:S00]  /*0c70*/  BRA `(.L_x_4) ;  /* 0xfffffffc00fc7947 */ /* 0x000fc0000383ffff */
[----:B------:R-:W-:-:S00]  /*0c80*/  NOP ;  /* 0x0000000000007918 */ /* 0x000fc00000000000 */
[----:B------:R-:W-:-:S00]  /*0c90*/  NOP ;  /* 0x0000000000007918 */ /* 0x000fc00000000000 */
[----:B------:R-:W-:-:S00]  /*0ca0*/  NOP ;  /* 0x0000000000007918 */ /* 0x000fc00000000000 */
[----:B------:R-:W-:-:S00]  /*0cb0*/  NOP ;  /* 0x0000000000007918 */ /* 0x000fc00000000000 */
[----:B------:R-:W-:-:S00]  /*0cc0*/  NOP ;  /* 0x0000000000007918 */ /* 0x000fc00000000000 */
[----:B------:R-:W-:-:S00]  /*0cd0*/  NOP ;  /* 0x0000000000007918 */ /* 0x000fc00000000000 */
[----:B------:R-:W-:-:S00]  /*0ce0*/  NOP ;  /* 0x0000000000007918 */ /* 0x000fc00000000000 */
[----:B------:R-:W-:-:S00]  /*0cf0*/  NOP ;  /* 0x0000000000007918 */ /* 0x000fc00000000000 */
.L_x_5:


//--------------------- .nv.shared._Z20matrix_multiply_cudaPiS_S_i --------------------------
	.section	.nv.shared._Z20matrix_multiply_cudaPiS_S_i,"aw",@nobits
	.sectionflags	@""
	.align	4
.nv.shared._Z20matrix_multiply_cudaPiS_S_i:
	.zero		1536


//--------------------- .nv.shared.reserved.0     --------------------------
	.section	.nv.shared.reserved.0,"aw",@nobits
	.weak		__nv_reservedSMEM_offset_0_alias
	.size		__nv_reservedSMEM_offset_0_alias, 0, 64
	.other		__nv_reservedSMEM_offset_0_alias,@"STO_CUDA_RESERVED_SHARED STV_DEFAULT"
__nv_reservedSMEM_offset_0_alias:
	.zero		0
	.zero		64


//--------------------- .nv.constant0._Z20matrix_multiply_cudaPiS_S_i --------------------------
	.section	.nv.constant0._Z20matrix_multiply_cudaPiS_S_i,"a",@progbits
	.sectionflags	@""
	.align	4
.nv.constant0._Z20matrix_multiply_cudaPiS_S_i:
	.zero		924


//--------------------- SYMBOLS --------------------------

	.type		.nv.reservedSmem.offset0,@object
	.size		.nv.reservedSmem.offset0,0x4
	.type		.nv.reservedSmem.cap,@object
	.size		.nv.reservedSmem.cap,0x4
